//
// Generated by NVIDIA NVVM Compiler
//
// Compiler Build ID: CL-36424714
// Cuda compilation tools, release 13.0, V13.0.88
// Based on NVVM 20.0.0
//

.version 9.0
.target sm_100
.address_size 64

	// .globl	_Z14k_pack_studentPKfiiiPfS1_

.visible .entry _Z14k_pack_studentPKfiiiPfS1_(
	.param .u64 .ptr .align 1 _Z14k_pack_studentPKfiiiPfS1__param_0,
	.param .u32 _Z14k_pack_studentPKfiiiPfS1__param_1,
	.param .u32 _Z14k_pack_studentPKfiiiPfS1__param_2,
	.param .u32 _Z14k_pack_studentPKfiiiPfS1__param_3,
	.param .u64 .ptr .align 1 _Z14k_pack_studentPKfiiiPfS1__param_4,
	.param .u64 .ptr .align 1 _Z14k_pack_studentPKfiiiPfS1__param_5
)
{


	ret;

}
	// .globl	_Z16k_unpack_studentPfiiiPKfS1_
.visible .entry _Z16k_unpack_studentPfiiiPKfS1_(
	.param .u64 .ptr .align 1 _Z16k_unpack_studentPfiiiPKfS1__param_0,
	.param .u32 _Z16k_unpack_studentPfiiiPKfS1__param_1,
	.param .u32 _Z16k_unpack_studentPfiiiPKfS1__param_2,
	.param .u32 _Z16k_unpack_studentPfiiiPKfS1__param_3,
	.param .u64 .ptr .align 1 _Z16k_unpack_studentPfiiiPKfS1__param_4,
	.param .u64 .ptr .align 1 _Z16k_unpack_studentPfiiiPKfS1__param_5
)
{


	ret;

}


// ===== COMPILED SASS (sm_100) =====

	.target	sm_100

	.elftype	@"ET_EXEC"


//--------------------- .note.nv.tkinfo           --------------------------
	.section	.note.nv.tkinfo,"",@"SHT_NOTE"
	.sectionflags	@"SHF_NOTE_NV_TKINFO"
	.tkinfo
        /*0018*/ 	.word	0x00000002
        /*0030*/ 	.string	""
        /*0030*/ 	.string	"ptxas"
        /*0030*/ 	.string	"Cuda compilation tools, release 13.0, V13.0.88"
        /*0030*/ 	.string	"Build cuda_13.0.r13.0/compiler.36424714_0"
        /*0030*/ 	.string	"-arch sm_100 -m 64 "



//--------------------- .note.nv.cuinfo           --------------------------
	.section	.note.nv.cuinfo,"",@"SHT_NOTE"
	.sectionflags	@"SHF_NOTE_NV_CUINFO"
        /*0018*/ 	.short	0x0002
        /*001a*/ 	.short	0x0064
        /*001c*/ 	.short	0x0082
	.zero		2


//--------------------- .nv.info                  --------------------------
	.section	.nv.info,"",@"SHT_CUDA_INFO"
	.align	4


	//----- nvinfo : EIATTR_REGCOUNT
	.align		4
        /*0000*/ 	.byte	0x04, 0x2f
        /*0002*/ 	.short	(.L_1 - .L_0)
	.align		4
.L_0:
        /*0004*/ 	.word	index@(_Z14k_pack_studentPKfiiiPfS1_)
        /*0008*/ 	.word	0x00000004


	//----- nvinfo : EIATTR_FRAME_SIZE
	.align		4
.L_1:
        /*000c*/ 	.byte	0x04, 0x11
        /*000e*/ 	.short	(.L_3 - .L_2)
	.align		4
.L_2:
        /*0010*/ 	.word	index@(_Z14k_pack_studentPKfiiiPfS1_)
        /*0014*/ 	.word	0x00000000


	//----- nvinfo : EIATTR_REGCOUNT
	.align		4
.L_3:
        /*0018*/ 	.byte	0x04, 0x2f
        /*001a*/ 	.short	(.L_5 - .L_4)
	.align		4
.L_4:
        /*001c*/ 	.word	index@(_Z16k_unpack_studentPfiiiPKfS1_)
        /*0020*/ 	.word	0x00000004


	//----- nvinfo : EIATTR_FRAME_SIZE
	.align		4
.L_5:
        /*0024*/ 	.byte	0x04, 0x11
        /*0026*/ 	.short	(.L_7 - .L_6)
	.align		4
.L_6:
        /*0028*/ 	.word	index@(_Z16k_unpack_studentPfiiiPKfS1_)
        /*002c*/ 	.word	0x00000000


	//----- nvinfo : EIATTR_MIN_STACK_SIZE
	.align		4
.L_7:
        /*0030*/ 	.byte	0x04, 0x12
        /*0032*/ 	.short	(.L_9 - .L_8)
	.align		4
.L_8:
        /*0034*/ 	.word	index@(_Z16k_unpack_studentPfiiiPKfS1_)
        /*0038*/ 	.word	0x00000000


	//----- nvinfo : EIATTR_MIN_STACK_SIZE
	.align		4
.L_9:
        /*003c*/ 	.byte	0x04, 0x12
        /*003e*/ 	.short	(.L_11 - .L_10)
	.align		4
.L_10:
        /*0040*/ 	.word	index@(_Z14k_pack_studentPKfiiiPfS1_)
        /*0044*/ 	.word	0x00000000
.L_11:


//--------------------- .nv.compat                --------------------------
	.section	.nv.compat,"",@"SHT_CUDA_COMPAT_INFO"
	.align	4
        /*0000*/ 	.byte	0x02, 0x09, 0x00, 0x00, 0x02, 0x02, 0x01, 0x00, 0x02, 0x05, 0x05, 0x00, 0x03, 0x07, 0x01, 0x01
        /*0010*/ 	.byte	0x02, 0x03, 0x00, 0x00, 0x02, 0x06, 0x01, 0x00, 0x04, 0x0b, 0x08, 0x00, 0x09, 0x00, 0x00, 0x00
        /*0020*/ 	.byte	0x00, 0x00, 0x00, 0x00


//--------------------- .nv.info._Z16k_unpack_studentPfiiiPKfS1_ --------------------------
	.section	.nv.info._Z16k_unpack_studentPfiiiPKfS1_,"",@"SHT_CUDA_INFO"
	.sectionflags	@""
	.align	4


	//----- nvinfo : EIATTR_CUDA_API_VERSION
	.align		4
        /*0000*/ 	.byte	0x04, 0x37
        /*0002*/ 	.short	(.L_13 - .L_12)
.L_12:
        /*0004*/ 	.word	0x00000082


	//----- nvinfo : EIATTR_KPARAM_INFO
	.align		4
.L_13:
        /*0008*/ 	.byte	0x04, 0x17
        /*000a*/ 	.short	(.L_15 - .L_14)
.L_14:
        /*000c*/ 	.word	0x00000000
        /*0010*/ 	.short	0x0005
        /*0012*/ 	.short	0x0020
        /*0014*/ 	.byte	0x00, 0xf5, 0x21, 0x00


	//----- nvinfo : EIATTR_KPARAM_INFO
	.align		4
.L_15:
        /*0018*/ 	.byte	0x04, 0x17
        /*001a*/ 	.short	(.L_17 - .L_16)
.L_16:
        /*001c*/ 	.word	0x00000000
        /*0020*/ 	.short	0x0004
        /*0022*/ 	.short	0x0018
        /*0024*/ 	.byte	0x00, 0xf5, 0x21, 0x00


	//----- nvinfo : EIATTR_KPARAM_INFO
	.align		4
.L_17:
        /*0028*/ 	.byte	0x04, 0x17
        /*002a*/ 	.short	(.L_19 - .L_18)
.L_18:
        /*002c*/ 	.word	0x00000000
        /*0030*/ 	.short	0x0003
        /*0032*/ 	.short	0x0010
        /*0034*/ 	.byte	0x00, 0xf0, 0x11, 0x00


	//----- nvinfo : EIATTR_KPARAM_INFO
	.align		4
.L_19:
        /*0038*/ 	.byte	0x04, 0x17
        /*003a*/ 	.short	(.L_21 - .L_20)
.L_20:
        /*003c*/ 	.word	0x00000000
        /*0040*/ 	.short	0x0002
        /*0042*/ 	.short	0x000c
        /*0044*/ 	.byte	0x00, 0xf0, 0x11, 0x00


	//----- nvinfo : EIATTR_KPARAM_INFO
	.align		4
.L_21:
        /*0048*/ 	.byte	0x04, 0x17
        /*004a*/ 	.short	(.L_23 - .L_22)
.L_22:
        /*004c*/ 	.word	0x00000000
        /*0050*/ 	.short	0x0001
        /*0052*/ 	.short	0x0008
        /*0054*/ 	.byte	0x00, 0xf0, 0x11, 0x00


	//----- nvinfo : EIATTR_KPARAM_INFO
	.align		4
.L_23:
        /*0058*/ 	.byte	0x04, 0x17
        /*005a*/ 	.short	(.L_25 - .L_24)
.L_24:
        /*005c*/ 	.word	0x00000000
        /*0060*/ 	.short	0x0000
        /*0062*/ 	.short	0x0000
        /*0064*/ 	.byte	0x00, 0xf5, 0x21, 0x00


	//----- nvinfo : EIATTR_SPARSE_MMA_MASK
	.align		4
.L_25:
        /*0068*/ 	.byte	0x03, 0x50
        /*006a*/ 	.short	0x0000


	//----- nvinfo : EIATTR_MAXREG_COUNT
	.align		4
        /*006c*/ 	.byte	0x03, 0x1b
        /*006e*/ 	.short	0x00ff


	//----- nvinfo : EIATTR_MERCURY_ISA_VERSION
	.align		4
        /*0070*/ 	.byte	0x03, 0x5f
        /*0072*/ 	.short	0x0101


	//----- nvinfo : EIATTR_VRC_CTA_INIT_COUNT
	.align		4
        /*0074*/ 	.byte	0x02, 0x4a
	.zero		1
	.zero		1


	//----- nvinfo : EIATTR_EXIT_INSTR_OFFSETS
	.align		4
        /*0078*/ 	.byte	0x04, 0x1c
        /*007a*/ 	.short	(.L_27 - .L_26)


	//   ....[0]....
.L_26:
        /*007c*/ 	.word	0x00000010


	//----- nvinfo : EIATTR_CBANK_PARAM_SIZE
	.align		4
.L_27:
        /*0080*/ 	.byte	0x03, 0x19
        /*0082*/ 	.short	0x0028


	//----- nvinfo : EIATTR_PARAM_CBANK
	.align		4
        /*0084*/ 	.byte	0x04, 0x0a
        /*0086*/ 	.short	(.L_29 - .L_28)
	.align		4
.L_28:
        /*0088*/ 	.word	index@(.nv.constant0._Z16k_unpack_studentPfiiiPKfS1_)
        /*008c*/ 	.short	0x0380
        /*008e*/ 	.short	0x0028


	//----- nvinfo : EIATTR_SW_WAR
	.align		4
.L_29:
        /*0090*/ 	.byte	0x04, 0x36
        /*0092*/ 	.short	(.L_31 - .L_30)
.L_30:
        /*0094*/ 	.word	0x00000008
.L_31:


//--------------------- .nv.info._Z14k_pack_studentPKfiiiPfS1_ --------------------------
	.section	.nv.info._Z14k_pack_studentPKfiiiPfS1_,"",@"SHT_CUDA_INFO"
	.sectionflags	@""
	.align	4


	//----- nvinfo : EIATTR_CUDA_API_VERSION
	.align		4
        /*0000*/ 	.byte	0x04, 0x37
        /*0002*/ 	.short	(.L_33 - .L_32)
.L_32:
        /*0004*/ 	.word	0x00000082


	//----- nvinfo : EIATTR_KPARAM_INFO
	.align		4
.L_33:
        /*0008*/ 	.byte	0x04, 0x17
        /*000a*/ 	.short	(.L_35 - .L_34)
.L_34:
        /*000c*/ 	.word	0x00000000
        /*0010*/ 	.short	0x0005
        /*0012*/ 	.short	0x0020
        /*0014*/ 	.byte	0x00, 0xf5, 0x21, 0x00


	//----- nvinfo : EIATTR_KPARAM_INFO
	.align		4
.L_35:
        /*0018*/ 	.byte	0x04, 0x17
        /*001a*/ 	.short	(.L_37 - .L_36)
.L_36:
        /*001c*/ 	.word	0x00000000
        /*0020*/ 	.short	0x0004
        /*0022*/ 	.short	0x0018
        /*0024*/ 	.byte	0x00, 0xf5, 0x21, 0x00


	//----- nvinfo : EIATTR_KPARAM_INFO
	.align		4
.L_37:
        /*0028*/ 	.byte	0x04, 0x17
        /*002a*/ 	.short	(.L_39 - .L_38)
.L_38:
        /*002c*/ 	.word	0x00000000
        /*0030*/ 	.short	0x0003
        /*0032*/ 	.short	0x0010
        /*0034*/ 	.byte	0x00, 0xf0, 0x11, 0x00


	//----- nvinfo : EIATTR_KPARAM_INFO
	.align		4
.L_39:
        /*0038*/ 	.byte	0x04, 0x17
        /*003a*/ 	.short	(.L_41 - .L_40)
.L_40:
        /*003c*/ 	.word	0x00000000
        /*0040*/ 	.short	0x0002
        /*0042*/ 	.short	0x000c
        /*0044*/ 	.byte	0x00, 0xf0, 0x11, 0x00


	//----- nvinfo : EIATTR_KPARAM_INFO
	.align		4
.L_41:
        /*0048*/ 	.byte	0x04, 0x17
        /*004a*/ 	.short	(.L_43 - .L_42)
.L_42:
        /*004c*/ 	.word	0x00000000
        /*0050*/ 	.short	0x0001
        /*0052*/ 	.short	0x0008
        /*0054*/ 	.byte	0x00, 0xf0, 0x11, 0x00


	//----- nvinfo : EIATTR_KPARAM_INFO
	.align		4
.L_43:
        /*0058*/ 	.byte	0x04, 0x17
        /*005a*/ 	.short	(.L_45 - .L_44)
.L_44:
        /*005c*/ 	.word	0x00000000
        /*0060*/ 	.short	0x0000
        /*0062*/ 	.short	0x0000
        /*0064*/ 	.byte	0x00, 0xf5, 0x21, 0x00


	//----- nvinfo : EIATTR_SPARSE_MMA_MASK
	.align		4
.L_45:
        /*0068*/ 	.byte	0x03, 0x50
        /*006a*/ 	.short	0x0000


	//----- nvinfo : EIATTR_MAXREG_COUNT
	.align		4
        /*006c*/ 	.byte	0x03, 0x1b
        /*006e*/ 	.short	0x00ff


	//----- nvinfo : EIATTR_MERCURY_ISA_VERSION
	.align		4
        /*0070*/ 	.byte	0x03, 0x5f
        /*0072*/ 	.short	0x0101


	//----- nvinfo : EIATTR_VRC_CTA_INIT_COUNT
	.align		4
        /*0074*/ 	.byte	0x02, 0x4a
	.zero		1
	.zero		1


	//----- nvinfo : EIATTR_EXIT_INSTR_OFFSETS
	.align		4
        /*0078*/ 	.byte	0x04, 0x1c
        /*007a*/ 	.short	(.L_47 - .L_46)


	//   ....[0]....
.L_46:
        /*007c*/ 	.word	0x00000010


	//----- nvinfo : EIATTR_CBANK_PARAM_SIZE
	.align		4
.L_47:
        /*0080*/ 	.byte	0x03, 0x19
        /*0082*/ 	.short	0x0028


	//----- nvinfo : EIATTR_PARAM_CBANK
	.align		4
        /*0084*/ 	.byte	0x04, 0x0a
        /*0086*/ 	.short	(.L_49 - .L_48)
	.align		4
.L_48:
        /*0088*/ 	.word	index@(.nv.constant0._Z14k_pack_studentPKfiiiPfS1_)
        /*008c*/ 	.short	0x0380
        /*008e*/ 	.short	0x0028


	//----- nvinfo : EIATTR_SW_WAR
	.align		4
.L_49:
        /*0090*/ 	.byte	0x04, 0x36
        /*0092*/ 	.short	(.L_51 - .L_50)
.L_50:
        /*0094*/ 	.word	0x00000008
.L_51:


//--------------------- .nv.callgraph             --------------------------
	.section	.nv.callgraph,"",@"SHT_CUDA_CALLGRAPH"
	.align	4
	.sectionentsize	8
	.align		4
        /*0000*/ 	.word	0x00000000
	.align		4
        /*0004*/ 	.word	0xffffffff
	.align		4
        /*0008*/ 	.word	0x00000000
	.align		4
        /*000c*/ 	.word	0xfffffffe
	.align		4
        /*0010*/ 	.word	0x00000000
	.align		4
        /*0014*/ 	.word	0xfffffffd
	.align		4
        /*0018*/ 	.word	0x00000000
	.align		4
        /*001c*/ 	.word	0xfffffffc


//--------------------- .text._Z16k_unpack_studentPfiiiPKfS1_ --------------------------
	.section	.text._Z16k_unpack_studentPfiiiPKfS1_,"ax",@progbits
	.align	128
        .global         _Z16k_unpack_studentPfiiiPKfS1_
        .type           _Z16k_unpack_studentPfiiiPKfS1_,@function
        .size           _Z16k_unpack_studentPfiiiPKfS1_,(.L_x_2 - _Z16k_unpack_studentPfiiiPKfS1_)
        .other          _Z16k_unpack_studentPfiiiPKfS1_,@"STO_CUDA_ENTRY STV_DEFAULT"
_Z16k_unpack_studentPfiiiPKfS1_:
.text._Z16k_unpack_studentPfiiiPKfS1_:
[----:B------:R-:W-:Y:S01]  /*0000*/  LDC R1, c[0x0][0x37c] ;  /* 0x0000df00ff017b82 */ /* 0x000fe20000000800 */
[----:B------:R-:W-:Y:S05]  /*0010*/  EXIT ;  /* 0x000000000000794d */ /* 0x000fea0003800000 */
.L_x_0:
[----:B------:R-:W-:-:S00]  /*0020*/  BRA `(.L_x_0) ;  /* 0xfffffffc00fc7947 */ /* 0x000fc0000383ffff */
[----:B------:R-:W-:-:S00]  /*0030*/  NOP ;  /* 0x0000000000007918 */ /* 0x000fc00000000000 */
        /* <DEDUP_REMOVED lines=12> */
.L_x_2:


//--------------------- .text._Z14k_pack_studentPKfiiiPfS1_ --------------------------
	.section	.text._Z14k_pack_studentPKfiiiPfS1_,"ax",@progbits
	.align	128
        .global         _Z14k_pack_studentPKfiiiPfS1_
        .type           _Z14k_pack_studentPKfiiiPfS1_,@function
        .size           _Z14k_pack_studentPKfiiiPfS1_,(.L_x_3 - _Z14k_pack_studentPKfiiiPfS1_)
        .other          _Z14k_pack_studentPKfiiiPfS1_,@"STO_CUDA_ENTRY STV_DEFAULT"
_Z14k_pack_studentPKfiiiPfS1_:
.text._Z14k_pack_studentPKfiiiPfS1_:
[----:B------:R-:W-:Y:S01]  /*0000*/  LDC R1, c[0x0][0x37c] ;  /* 0x0000df00ff017b82 */ /* 0x000fe20000000800 */
[----:B------:R-:W-:Y:S05]  /*0010*/  EXIT ;  /* 0x000000000000794d */ /* 0x000fea0003800000 */
.L_x_1:
        /* <DEDUP_REMOVED lines=14> */
.L_x_3:


//--------------------- .nv.shared.reserved.0     --------------------------
	.section	.nv.shared.reserved.0,"aw",@nobits
	.weak		__nv_reservedSMEM_offset_0_alias
	.size		__nv_reservedSMEM_offset_0_alias, 0, 64
	.other		__nv_reservedSMEM_offset_0_alias,@"STO_CUDA_RESERVED_SHARED STV_DEFAULT"
__nv_reservedSMEM_offset_0_alias:
	.zero		0
	.zero		64


//--------------------- .nv.constant0._Z16k_unpack_studentPfiiiPKfS1_ --------------------------
	.section	.nv.constant0._Z16k_unpack_studentPfiiiPKfS1_,"a",@progbits
	.sectionflags	@""
	.align	4
.nv.constant0._Z16k_unpack_studentPfiiiPKfS1_:
	.zero		936


//--------------------- .nv.constant0._Z14k_pack_studentPKfiiiPfS1_ --------------------------
	.section	.nv.constant0._Z14k_pack_studentPKfiiiPfS1_,"a",@progbits
	.sectionflags	@""
	.align	4
.nv.constant0._Z14k_pack_studentPKfiiiPfS1_:
	.zero		936


//--------------------- SYMBOLS --------------------------

	.type		.nv.reservedSmem.offset0,@object
	.size		.nv.reservedSmem.offset0,0x4
